//
// Generated by NVIDIA NVVM Compiler
//
// Compiler Build ID: CL-36424714
// Cuda compilation tools, release 13.0, V13.0.88
// Based on NVVM 20.0.0
//

.version 9.0
.target sm_100
.address_size 64

	// .globl	_Z6gatherPKfPKiPf

.visible .entry _Z6gatherPKfPKiPf(
	.param .u64 .ptr .align 1 _Z6gatherPKfPKiPf_param_0,
	.param .u64 .ptr .align 1 _Z6gatherPKfPKiPf_param_1,
	.param .u64 .ptr .align 1 _Z6gatherPKfPKiPf_param_2
)
{
	.reg .pred 	%p<7>;
	.reg .b32 	%r<15>;
	.reg .b32 	%f<5>;
	.reg .b64 	%rd<13>;

	ld.param.u64 	%rd1, [_Z6gatherPKfPKiPf_param_0];
	ld.param.u64 	%rd2, [_Z6gatherPKfPKiPf_param_1];
	ld.param.u64 	%rd3, [_Z6gatherPKfPKiPf_param_2];
	mov.u32 	%r1, %tid.x;
	mov.u32 	%r5, %ctaid.x;
	mov.u32 	%r6, %ntid.x;
	mad.lo.s32 	%r2, %r5, %r6, %r1;
	mov.u32 	%r3, %ctaid.y;
	setp.gt.u32 	%p1, %r3, 999;
	setp.gt.s32 	%p2, %r2, 2047;
	setp.gt.u32 	%p3, %r1, 7;
	or.pred  	%p4, %p1, %p3;
	or.pred  	%p5, %p4, %p2;
	@%p5 bra 	$L__BB0_4;
	cvta.to.global.u64 	%rd4, %rd2;
	mul.wide.u32 	%rd5, %r1, 4;
	add.s64 	%rd6, %rd4, %rd5;
	ld.global.u32 	%r4, [%rd6];
	setp.gt.u32 	%p6, %r4, 7;
	mov.f32 	%f4, 0f00000000;
	@%p6 bra 	$L__BB0_3;
	shl.b32 	%r7, %r3, 14;
	shl.b32 	%r8, %r2, 3;
	add.s32 	%r9, %r8, %r7;
	add.s32 	%r10, %r9, %r4;
	cvta.to.global.u64 	%rd7, %rd1;
	mul.wide.s32 	%rd8, %r10, 4;
	add.s64 	%rd9, %rd7, %rd8;
	ld.global.f32 	%f4, [%rd9];
$L__BB0_3:
	shl.b32 	%r11, %r3, 14;
	shl.b32 	%r12, %r2, 3;
	or.b32  	%r13, %r11, %r1;
	add.s32 	%r14, %r13, %r12;
	cvta.to.global.u64 	%rd10, %rd3;
	mul.wide.s32 	%rd11, %r14, 4;
	add.s64 	%rd12, %rd10, %rd11;
	st.global.f32 	[%rd12], %f4;
$L__BB0_4:
	ret;

}


// ===== COMPILED SASS (sm_100) =====

	.target	sm_100

	.elftype	@"ET_EXEC"


//--------------------- .note.nv.tkinfo           --------------------------
	.section	.note.nv.tkinfo,"",@"SHT_NOTE"
	.sectionflags	@"SHF_NOTE_NV_TKINFO"
	.tkinfo
        /*0018*/ 	.word	0x00000002
        /*0030*/ 	.string	""
        /*0030*/ 	.string	"ptxas"
        /*0030*/ 	.string	"Cuda compilation tools, release 13.0, V13.0.88"
        /*0030*/ 	.string	"Build cuda_13.0.r13.0/compiler.36424714_0"
        /*0030*/ 	.string	"-arch sm_100 -m 64 "



//--------------------- .note.nv.cuinfo           --------------------------
	.section	.note.nv.cuinfo,"",@"SHT_NOTE"
	.sectionflags	@"SHF_NOTE_NV_CUINFO"
        /*0018*/ 	.short	0x0002
        /*001a*/ 	.short	0x0064
        /*001c*/ 	.short	0x0082
	.zero		2


//--------------------- .nv.info                  --------------------------
	.section	.nv.info,"",@"SHT_CUDA_INFO"
	.align	4


	//----- nvinfo : EIATTR_REGCOUNT
	.align		4
        /*0000*/ 	.byte	0x04, 0x2f
        /*0002*/ 	.short	(.L_1 - .L_0)
	.align		4
.L_0:
        /*0004*/ 	.word	index@(_Z6gatherPKfPKiPf)
        /*0008*/ 	.word	0x00000010


	//----- nvinfo : EIATTR_FRAME_SIZE
	.align		4
.L_1:
        /*000c*/ 	.byte	0x04, 0x11
        /*000e*/ 	.short	(.L_3 - .L_2)
	.align		4
.L_2:
        /*0010*/ 	.word	index@(_Z6gatherPKfPKiPf)
        /*0014*/ 	.word	0x00000000


	//----- nvinfo : EIATTR_MIN_STACK_SIZE
	.align		4
.L_3:
        /*0018*/ 	.byte	0x04, 0x12
        /*001a*/ 	.short	(.L_5 - .L_4)
	.align		4
.L_4:
        /*001c*/ 	.word	index@(_Z6gatherPKfPKiPf)
        /*0020*/ 	.word	0x00000000
.L_5:


//--------------------- .nv.compat                --------------------------
	.section	.nv.compat,"",@"SHT_CUDA_COMPAT_INFO"
	.align	4
        /*0000*/ 	.byte	0x02, 0x09, 0x00, 0x00, 0x02, 0x02, 0x01, 0x00, 0x02, 0x05, 0x05, 0x00, 0x03, 0x07, 0x01, 0x01
        /*0010*/ 	.byte	0x02, 0x03, 0x00, 0x00, 0x02, 0x06, 0x01, 0x00, 0x04, 0x0b, 0x08, 0x00, 0x09, 0x00, 0x00, 0x00
        /*0020*/ 	.byte	0x00, 0x00, 0x00, 0x00


//--------------------- .nv.info._Z6gatherPKfPKiPf --------------------------
	.section	.nv.info._Z6gatherPKfPKiPf,"",@"SHT_CUDA_INFO"
	.sectionflags	@""
	.align	4


	//----- nvinfo : EIATTR_CUDA_API_VERSION
	.align		4
        /*0000*/ 	.byte	0x04, 0x37
        /*0002*/ 	.short	(.L_7 - .L_6)
.L_6:
        /*0004*/ 	.word	0x00000082


	//----- nvinfo : EIATTR_KPARAM_INFO
	.align		4
.L_7:
        /*0008*/ 	.byte	0x04, 0x17
        /*000a*/ 	.short	(.L_9 - .L_8)
.L_8:
        /*000c*/ 	.word	0x00000000
        /*0010*/ 	.short	0x0002
        /*0012*/ 	.short	0x0010
        /*0014*/ 	.byte	0x00, 0xf5, 0x21, 0x00


	//----- nvinfo : EIATTR_KPARAM_INFO
	.align		4
.L_9:
        /*0018*/ 	.byte	0x04, 0x17
        /*001a*/ 	.short	(.L_11 - .L_10)
.L_10:
        /*001c*/ 	.word	0x00000000
        /*0020*/ 	.short	0x0001
        /*0022*/ 	.short	0x0008
        /*0024*/ 	.byte	0x00, 0xf5, 0x21, 0x00


	//----- nvinfo : EIATTR_KPARAM_INFO
	.align		4
.L_11:
        /*0028*/ 	.byte	0x04, 0x17
        /*002a*/ 	.short	(.L_13 - .L_12)
.L_12:
        /*002c*/ 	.word	0x00000000
        /*0030*/ 	.short	0x0000
        /*0032*/ 	.short	0x0000
        /*0034*/ 	.byte	0x00, 0xf5, 0x21, 0x00


	//----- nvinfo : EIATTR_SPARSE_MMA_MASK
	.align		4
.L_13:
        /*0038*/ 	.byte	0x03, 0x50
        /*003a*/ 	.short	0x0000


	//----- nvinfo : EIATTR_MAXREG_COUNT
	.align		4
        /*003c*/ 	.byte	0x03, 0x1b
        /*003e*/ 	.short	0x00ff


	//----- nvinfo : EIATTR_MERCURY_ISA_VERSION
	.align		4
        /*0040*/ 	.byte	0x03, 0x5f
        /*0042*/ 	.short	0x0101


	//----- nvinfo : EIATTR_VRC_CTA_INIT_COUNT
	.align		4
        /*0044*/ 	.byte	0x02, 0x4a
	.zero		1
	.zero		1


	//----- nvinfo : EIATTR_EXIT_INSTR_OFFSETS
	.align		4
        /*0048*/ 	.byte	0x04, 0x1c
        /*004a*/ 	.short	(.L_15 - .L_14)


	//   ....[0]....
.L_14:
        /*004c*/ 	.word	0x00000090


	//   ....[1]....
        /*0050*/ 	.word	0x000001b0


	//----- nvinfo : EIATTR_CBANK_PARAM_SIZE
	.align		4
.L_15:
        /*0054*/ 	.byte	0x03, 0x19
        /*0056*/ 	.short	0x0018


	//----- nvinfo : EIATTR_PARAM_CBANK
	.align		4
        /*0058*/ 	.byte	0x04, 0x0a
        /*005a*/ 	.short	(.L_17 - .L_16)
	.align		4
.L_16:
        /*005c*/ 	.word	index@(.nv.constant0._Z6gatherPKfPKiPf)
        /*0060*/ 	.short	0x0380
        /*0062*/ 	.short	0x0018


	//----- nvinfo : EIATTR_SW_WAR
	.align		4
.L_17:
        /*0064*/ 	.byte	0x04, 0x36
        /*0066*/ 	.short	(.L_19 - .L_18)
.L_18:
        /*0068*/ 	.word	0x00000008
.L_19:


//--------------------- .nv.callgraph             --------------------------
	.section	.nv.callgraph,"",@"SHT_CUDA_CALLGRAPH"
	.align	4
	.sectionentsize	8
	.align		4
        /*0000*/ 	.word	0x00000000
	.align		4
        /*0004*/ 	.word	0xffffffff
	.align		4
        /*0008*/ 	.word	0x00000000
	.align		4
        /*000c*/ 	.word	0xfffffffe
	.align		4
        /*0010*/ 	.word	0x00000000
	.align		4
        /*0014*/ 	.word	0xfffffffd
	.align		4
        /*0018*/ 	.word	0x00000000
	.align		4
        /*001c*/ 	.word	0xfffffffc


//--------------------- .text._Z6gatherPKfPKiPf   --------------------------
	.section	.text._Z6gatherPKfPKiPf,"ax",@progbits
	.align	128
        .global         _Z6gatherPKfPKiPf
        .type           _Z6gatherPKfPKiPf,@function
        .size           _Z6gatherPKfPKiPf,(.L_x_1 - _Z6gatherPKfPKiPf)
        .other          _Z6gatherPKfPKiPf,@"STO_CUDA_ENTRY STV_DEFAULT"
_Z6gatherPKfPKiPf:
.text._Z6gatherPKfPKiPf:
[----:B------:R-:W-:Y:S01]  /*0000*/  LDC R1, c[0x0][0x37c] ;  /* 0x0000df00ff017b82 */ /* 0x000fe20000000800 */
[----:B------:R-:W0:Y:S07]  /*0010*/  S2R R11, SR_TID.X ;  /* 0x00000000000b7919 */ /* 0x000e2e0000002100 */
[----:B------:R-:W1:Y:S01]  /*0020*/  S2UR UR4, SR_CTAID.X ;  /* 0x00000000000479c3 */ /* 0x000e620000002500 */
[----:B------:R-:W2:Y:S07]  /*0030*/  S2R R13, SR_CTAID.Y ;  /* 0x00000000000d7919 */ /* 0x000eae0000002600 */
[----:B------:R-:W1:Y:S01]  /*0040*/  LDC R0, c[0x0][0x360] ;  /* 0x0000d800ff007b82 */ /* 0x000e620000000800 */
[----:B0-----:R-:W-:Y:S01]  /*0050*/  ISETP.GT.U32.AND P0, PT, R11, 0x7, PT ;  /* 0x000000070b00780c */ /* 0x001fe20003f04070 */
[----:B-1----:R-:W-:-:S03]  /*0060*/  IMAD R0, R0, UR4, R11 ;  /* 0x0000000400007c24 */ /* 0x002fc6000f8e020b */
[----:B--2---:R-:W-:-:S04]  /*0070*/  ISETP.GT.U32.OR P0, PT, R13, 0x3e7, P0 ;  /* 0x000003e70d00780c */ /* 0x004fc80000704470 */
[----:B------:R-:W-:-:S13]  /*0080*/  ISETP.GT.OR P0, PT, R0, 0x7ff, P0 ;  /* 0x000007ff0000780c */ /* 0x000fda0000704670 */
[----:B------:R-:W-:Y:S05]  /*0090*/  @P0 EXIT ;  /* 0x000000000000094d */ /* 0x000fea0003800000 */
[----:B------:R-:W0:Y:S01]  /*00a0*/  LDC.64 R2, c[0x0][0x388] ;  /* 0x0000e200ff027b82 */ /* 0x000e220000000a00 */
[----:B------:R-:W1:Y:S01]  /*00b0*/  LDCU.64 UR4, c[0x0][0x358] ;  /* 0x00006b00ff0477ac */ /* 0x000e620008000a00 */
[----:B0-----:R-:W-:-:S06]  /*00c0*/  IMAD.WIDE.U32 R2, R11, 0x4, R2 ;  /* 0x000000040b027825 */ /* 0x001fcc00078e0002 */
[----:B-1----:R-:W2:Y:S01]  /*00d0*/  LDG.E R2, desc[UR4][R2.64] ;  /* 0x0000000402027981 */ /* 0x002ea2000c1e1900 */
[----:B------:R-:W-:Y:S01]  /*00e0*/  IMAD.MOV.U32 R9, RZ, RZ, RZ ;  /* 0x000000ffff097224 */ /* 0x000fe200078e00ff */
[----:B--2---:R-:W-:-:S13]  /*00f0*/  ISETP.GT.U32.AND P0, PT, R2, 0x7, PT ;  /* 0x000000070200780c */ /* 0x004fda0003f04070 */
[----:B------:R-:W0:Y:S01]  /*0100*/  @!P0 LDC.64 R4, c[0x0][0x380] ;  /* 0x0000e000ff048b82 */ /* 0x000e220000000a00 */
[----:B------:R-:W-:-:S05]  /*0110*/  @!P0 IMAD R7, R13, 0x800, R0 ;  /* 0x000008000d078824 */ /* 0x000fca00078e0200 */
[----:B------:R-:W-:-:S05]  /*0120*/  @!P0 LEA R7, R7, R2, 0x3 ;  /* 0x0000000207078211 */ /* 0x000fca00078e18ff */
[----:B0-----:R-:W-:Y:S02]  /*0130*/  @!P0 IMAD.WIDE R4, R7, 0x4, R4 ;  /* 0x0000000407048825 */ /* 0x001fe400078e0204 */
[----:B------:R-:W0:Y:S03]  /*0140*/  LDC.64 R6, c[0x0][0x390] ;  /* 0x0000e400ff067b82 */ /* 0x000e260000000a00 */
[----:B------:R-:W2:Y:S01]  /*0150*/  @!P0 LDG.E R9, desc[UR4][R4.64] ;  /* 0x0000000404098981 */ /* 0x000ea2000c1e1900 */
[----:B------:R-:W-:-:S04]  /*0160*/  SHF.L.U32 R8, R13, 0xe, RZ ;  /* 0x0000000e0d087819 */ /* 0x000fc800000006ff */
[----:B------:R-:W-:-:S05]  /*0170*/  LOP3.LUT R11, R8, R11, RZ, 0xfc, !PT ;  /* 0x0000000b080b7212 */ /* 0x000fca00078efcff */
[----:B------:R-:W-:-:S04]  /*0180*/  IMAD R3, R0, 0x8, R11 ;  /* 0x0000000800037824 */ /* 0x000fc800078e020b */
[----:B0-----:R-:W-:-:S05]  /*0190*/  IMAD.WIDE R2, R3, 0x4, R6 ;  /* 0x0000000403027825 */ /* 0x001fca00078e0206 */
[----:B--2---:R-:W-:Y:S01]  /*01a0*/  STG.E desc[UR4][R2.64], R9 ;  /* 0x0000000902007986 */ /* 0x004fe2000c101904 */
[----:B------:R-:W-:Y:S05]  /*01b0*/  EXIT ;  /* 0x000000000000794d */ /* 0x000fea0003800000 */
.L_x_0:
[----:B------:R-:W-:-:S00]  /*01c0*/  BRA `(.L_x_0) ;  /* 0xfffffffc00fc7947 */ /* 0x000fc0000383ffff */
[----:B------:R-:W-:-:S00]  /*01d0*/  NOP ;  /* 0x0000000000007918 */ /* 0x000fc00000000000 */
        /* <DEDUP_REMOVED lines=10> */
.L_x_1:


//--------------------- .nv.shared.reserved.0     --------------------------
	.section	.nv.shared.reserved.0,"aw",@nobits
	.weak		__nv_reservedSMEM_offset_0_alias
	.size		__nv_reservedSMEM_offset_0_alias, 0, 64
	.other		__nv_reservedSMEM_offset_0_alias,@"STO_CUDA_RESERVED_SHARED STV_DEFAULT"
__nv_reservedSMEM_offset_0_alias:
	.zero		0
	.zero		64


//--------------------- .nv.constant0._Z6gatherPKfPKiPf --------------------------
	.section	.nv.constant0._Z6gatherPKfPKiPf,"a",@progbits
	.sectionflags	@""
	.align	4
.nv.constant0._Z6gatherPKfPKiPf:
	.zero		920


//--------------------- SYMBOLS --------------------------

	.type		.nv.reservedSmem.offset0,@object
	.size		.nv.reservedSmem.offset0,0x4
